//
// Generated by NVIDIA NVVM Compiler
//
// Compiler Build ID: CL-36424714
// Cuda compilation tools, release 13.0, V13.0.88
// Based on NVVM 20.0.0
//

.version 9.0
.target sm_100
.address_size 64

	// .globl	_Z4spvmPiS_S_S_S_i

.visible .entry _Z4spvmPiS_S_S_S_i(
	.param .u64 .ptr .align 1 _Z4spvmPiS_S_S_S_i_param_0,
	.param .u64 .ptr .align 1 _Z4spvmPiS_S_S_S_i_param_1,
	.param .u64 .ptr .align 1 _Z4spvmPiS_S_S_S_i_param_2,
	.param .u64 .ptr .align 1 _Z4spvmPiS_S_S_S_i_param_3,
	.param .u64 .ptr .align 1 _Z4spvmPiS_S_S_S_i_param_4,
	.param .u32 _Z4spvmPiS_S_S_S_i_param_5
)
{
	.reg .pred 	%p<11>;
	.reg .b32 	%r<176>;
	.reg .b64 	%rd<87>;

	ld.param.u64 	%rd8, [_Z4spvmPiS_S_S_S_i_param_0];
	ld.param.u64 	%rd9, [_Z4spvmPiS_S_S_S_i_param_1];
	ld.param.u64 	%rd6, [_Z4spvmPiS_S_S_S_i_param_2];
	ld.param.u64 	%rd10, [_Z4spvmPiS_S_S_S_i_param_3];
	ld.param.u64 	%rd7, [_Z4spvmPiS_S_S_S_i_param_4];
	ld.param.u32 	%r36, [_Z4spvmPiS_S_S_S_i_param_5];
	cvta.to.global.u64 	%rd1, %rd10;
	cvta.to.global.u64 	%rd2, %rd9;
	cvta.to.global.u64 	%rd3, %rd8;
	mov.u32 	%r37, %ctaid.x;
	mov.u32 	%r38, %ntid.x;
	mov.u32 	%r39, %tid.x;
	mad.lo.s32 	%r1, %r37, %r38, %r39;
	setp.ge.s32 	%p1, %r1, %r36;
	@%p1 bra 	$L__BB0_15;
	cvta.to.global.u64 	%rd11, %rd6;
	mul.wide.s32 	%rd12, %r1, 4;
	add.s64 	%rd13, %rd11, %rd12;
	ld.global.u32 	%r164, [%rd13];
	ld.global.u32 	%r3, [%rd13+4];
	setp.ge.s32 	%p2, %r164, %r3;
	mov.b32 	%r175, 0;
	@%p2 bra 	$L__BB0_14;
	sub.s32 	%r4, %r3, %r164;
	and.b32  	%r5, %r4, 15;
	sub.s32 	%r43, %r164, %r3;
	setp.gt.u32 	%p3, %r43, -16;
	mov.b32 	%r175, 0;
	@%p3 bra 	$L__BB0_5;
	and.b32  	%r45, %r4, -16;
	neg.s32 	%r160, %r45;
	add.s64 	%rd4, %rd3, 32;
	add.s64 	%rd5, %rd2, 32;
	mov.b32 	%r175, 0;
$L__BB0_4:
	.pragma "nounroll";
	mul.wide.s32 	%rd14, %r164, 4;
	add.s64 	%rd15, %rd4, %rd14;
	add.s64 	%rd16, %rd5, %rd14;
	ld.global.u32 	%r46, [%rd15+-32];
	ld.global.u32 	%r47, [%rd16+-32];
	mul.wide.s32 	%rd17, %r47, 4;
	add.s64 	%rd18, %rd1, %rd17;
	ld.global.u32 	%r48, [%rd18];
	mad.lo.s32 	%r49, %r48, %r46, %r175;
	ld.global.u32 	%r50, [%rd15+-28];
	ld.global.u32 	%r51, [%rd16+-28];
	mul.wide.s32 	%rd19, %r51, 4;
	add.s64 	%rd20, %rd1, %rd19;
	ld.global.u32 	%r52, [%rd20];
	mad.lo.s32 	%r53, %r52, %r50, %r49;
	ld.global.u32 	%r54, [%rd15+-24];
	ld.global.u32 	%r55, [%rd16+-24];
	mul.wide.s32 	%rd21, %r55, 4;
	add.s64 	%rd22, %rd1, %rd21;
	ld.global.u32 	%r56, [%rd22];
	mad.lo.s32 	%r57, %r56, %r54, %r53;
	ld.global.u32 	%r58, [%rd15+-20];
	ld.global.u32 	%r59, [%rd16+-20];
	mul.wide.s32 	%rd23, %r59, 4;
	add.s64 	%rd24, %rd1, %rd23;
	ld.global.u32 	%r60, [%rd24];
	mad.lo.s32 	%r61, %r60, %r58, %r57;
	ld.global.u32 	%r62, [%rd15+-16];
	ld.global.u32 	%r63, [%rd16+-16];
	mul.wide.s32 	%rd25, %r63, 4;
	add.s64 	%rd26, %rd1, %rd25;
	ld.global.u32 	%r64, [%rd26];
	mad.lo.s32 	%r65, %r64, %r62, %r61;
	ld.global.u32 	%r66, [%rd15+-12];
	ld.global.u32 	%r67, [%rd16+-12];
	mul.wide.s32 	%rd27, %r67, 4;
	add.s64 	%rd28, %rd1, %rd27;
	ld.global.u32 	%r68, [%rd28];
	mad.lo.s32 	%r69, %r68, %r66, %r65;
	ld.global.u32 	%r70, [%rd15+-8];
	ld.global.u32 	%r71, [%rd16+-8];
	mul.wide.s32 	%rd29, %r71, 4;
	add.s64 	%rd30, %rd1, %rd29;
	ld.global.u32 	%r72, [%rd30];
	mad.lo.s32 	%r73, %r72, %r70, %r69;
	ld.global.u32 	%r74, [%rd15+-4];
	ld.global.u32 	%r75, [%rd16+-4];
	mul.wide.s32 	%rd31, %r75, 4;
	add.s64 	%rd32, %rd1, %rd31;
	ld.global.u32 	%r76, [%rd32];
	mad.lo.s32 	%r77, %r76, %r74, %r73;
	ld.global.u32 	%r78, [%rd15];
	ld.global.u32 	%r79, [%rd16];
	mul.wide.s32 	%rd33, %r79, 4;
	add.s64 	%rd34, %rd1, %rd33;
	ld.global.u32 	%r80, [%rd34];
	mad.lo.s32 	%r81, %r80, %r78, %r77;
	ld.global.u32 	%r82, [%rd15+4];
	ld.global.u32 	%r83, [%rd16+4];
	mul.wide.s32 	%rd35, %r83, 4;
	add.s64 	%rd36, %rd1, %rd35;
	ld.global.u32 	%r84, [%rd36];
	mad.lo.s32 	%r85, %r84, %r82, %r81;
	ld.global.u32 	%r86, [%rd15+8];
	ld.global.u32 	%r87, [%rd16+8];
	mul.wide.s32 	%rd37, %r87, 4;
	add.s64 	%rd38, %rd1, %rd37;
	ld.global.u32 	%r88, [%rd38];
	mad.lo.s32 	%r89, %r88, %r86, %r85;
	ld.global.u32 	%r90, [%rd15+12];
	ld.global.u32 	%r91, [%rd16+12];
	mul.wide.s32 	%rd39, %r91, 4;
	add.s64 	%rd40, %rd1, %rd39;
	ld.global.u32 	%r92, [%rd40];
	mad.lo.s32 	%r93, %r92, %r90, %r89;
	ld.global.u32 	%r94, [%rd15+16];
	ld.global.u32 	%r95, [%rd16+16];
	mul.wide.s32 	%rd41, %r95, 4;
	add.s64 	%rd42, %rd1, %rd41;
	ld.global.u32 	%r96, [%rd42];
	mad.lo.s32 	%r97, %r96, %r94, %r93;
	ld.global.u32 	%r98, [%rd15+20];
	ld.global.u32 	%r99, [%rd16+20];
	mul.wide.s32 	%rd43, %r99, 4;
	add.s64 	%rd44, %rd1, %rd43;
	ld.global.u32 	%r100, [%rd44];
	mad.lo.s32 	%r101, %r100, %r98, %r97;
	ld.global.u32 	%r102, [%rd15+24];
	ld.global.u32 	%r103, [%rd16+24];
	mul.wide.s32 	%rd45, %r103, 4;
	add.s64 	%rd46, %rd1, %rd45;
	ld.global.u32 	%r104, [%rd46];
	mad.lo.s32 	%r105, %r104, %r102, %r101;
	ld.global.u32 	%r106, [%rd15+28];
	ld.global.u32 	%r107, [%rd16+28];
	mul.wide.s32 	%rd47, %r107, 4;
	add.s64 	%rd48, %rd1, %rd47;
	ld.global.u32 	%r108, [%rd48];
	mad.lo.s32 	%r175, %r108, %r106, %r105;
	add.s32 	%r164, %r164, 16;
	add.s32 	%r160, %r160, 16;
	setp.ne.s32 	%p4, %r160, 0;
	@%p4 bra 	$L__BB0_4;
$L__BB0_5:
	setp.eq.s32 	%p5, %r5, 0;
	@%p5 bra 	$L__BB0_14;
	and.b32  	%r16, %r4, 7;
	setp.lt.u32 	%p6, %r5, 8;
	@%p6 bra 	$L__BB0_8;
	mul.wide.s32 	%rd49, %r164, 4;
	add.s64 	%rd50, %rd3, %rd49;
	ld.global.u32 	%r110, [%rd50];
	add.s64 	%rd51, %rd2, %rd49;
	ld.global.u32 	%r111, [%rd51];
	mul.wide.s32 	%rd52, %r111, 4;
	add.s64 	%rd53, %rd1, %rd52;
	ld.global.u32 	%r112, [%rd53];
	mad.lo.s32 	%r113, %r112, %r110, %r175;
	ld.global.u32 	%r114, [%rd50+4];
	ld.global.u32 	%r115, [%rd51+4];
	mul.wide.s32 	%rd54, %r115, 4;
	add.s64 	%rd55, %rd1, %rd54;
	ld.global.u32 	%r116, [%rd55];
	mad.lo.s32 	%r117, %r116, %r114, %r113;
	ld.global.u32 	%r118, [%rd50+8];
	ld.global.u32 	%r119, [%rd51+8];
	mul.wide.s32 	%rd56, %r119, 4;
	add.s64 	%rd57, %rd1, %rd56;
	ld.global.u32 	%r120, [%rd57];
	mad.lo.s32 	%r121, %r120, %r118, %r117;
	ld.global.u32 	%r122, [%rd50+12];
	ld.global.u32 	%r123, [%rd51+12];
	mul.wide.s32 	%rd58, %r123, 4;
	add.s64 	%rd59, %rd1, %rd58;
	ld.global.u32 	%r124, [%rd59];
	mad.lo.s32 	%r125, %r124, %r122, %r121;
	ld.global.u32 	%r126, [%rd50+16];
	ld.global.u32 	%r127, [%rd51+16];
	mul.wide.s32 	%rd60, %r127, 4;
	add.s64 	%rd61, %rd1, %rd60;
	ld.global.u32 	%r128, [%rd61];
	mad.lo.s32 	%r129, %r128, %r126, %r125;
	ld.global.u32 	%r130, [%rd50+20];
	ld.global.u32 	%r131, [%rd51+20];
	mul.wide.s32 	%rd62, %r131, 4;
	add.s64 	%rd63, %rd1, %rd62;
	ld.global.u32 	%r132, [%rd63];
	mad.lo.s32 	%r133, %r132, %r130, %r129;
	ld.global.u32 	%r134, [%rd50+24];
	ld.global.u32 	%r135, [%rd51+24];
	mul.wide.s32 	%rd64, %r135, 4;
	add.s64 	%rd65, %rd1, %rd64;
	ld.global.u32 	%r136, [%rd65];
	mad.lo.s32 	%r137, %r136, %r134, %r133;
	ld.global.u32 	%r138, [%rd50+28];
	ld.global.u32 	%r139, [%rd51+28];
	mul.wide.s32 	%rd66, %r139, 4;
	add.s64 	%rd67, %rd1, %rd66;
	ld.global.u32 	%r140, [%rd67];
	mad.lo.s32 	%r175, %r140, %r138, %r137;
	add.s32 	%r164, %r164, 8;
$L__BB0_8:
	setp.eq.s32 	%p7, %r16, 0;
	@%p7 bra 	$L__BB0_14;
	and.b32  	%r22, %r4, 3;
	setp.lt.u32 	%p8, %r16, 4;
	@%p8 bra 	$L__BB0_11;
	mul.wide.s32 	%rd68, %r164, 4;
	add.s64 	%rd69, %rd3, %rd68;
	ld.global.u32 	%r142, [%rd69];
	add.s64 	%rd70, %rd2, %rd68;
	ld.global.u32 	%r143, [%rd70];
	mul.wide.s32 	%rd71, %r143, 4;
	add.s64 	%rd72, %rd1, %rd71;
	ld.global.u32 	%r144, [%rd72];
	mad.lo.s32 	%r145, %r144, %r142, %r175;
	ld.global.u32 	%r146, [%rd69+4];
	ld.global.u32 	%r147, [%rd70+4];
	mul.wide.s32 	%rd73, %r147, 4;
	add.s64 	%rd74, %rd1, %rd73;
	ld.global.u32 	%r148, [%rd74];
	mad.lo.s32 	%r149, %r148, %r146, %r145;
	ld.global.u32 	%r150, [%rd69+8];
	ld.global.u32 	%r151, [%rd70+8];
	mul.wide.s32 	%rd75, %r151, 4;
	add.s64 	%rd76, %rd1, %rd75;
	ld.global.u32 	%r152, [%rd76];
	mad.lo.s32 	%r153, %r152, %r150, %r149;
	ld.global.u32 	%r154, [%rd69+12];
	ld.global.u32 	%r155, [%rd70+12];
	mul.wide.s32 	%rd77, %r155, 4;
	add.s64 	%rd78, %rd1, %rd77;
	ld.global.u32 	%r156, [%rd78];
	mad.lo.s32 	%r175, %r156, %r154, %r153;
	add.s32 	%r164, %r164, 4;
$L__BB0_11:
	setp.eq.s32 	%p9, %r22, 0;
	@%p9 bra 	$L__BB0_14;
	neg.s32 	%r172, %r22;
$L__BB0_13:
	.pragma "nounroll";
	mul.wide.s32 	%rd79, %r164, 4;
	add.s64 	%rd80, %rd2, %rd79;
	add.s64 	%rd81, %rd3, %rd79;
	ld.global.u32 	%r157, [%rd81];
	ld.global.u32 	%r158, [%rd80];
	mul.wide.s32 	%rd82, %r158, 4;
	add.s64 	%rd83, %rd1, %rd82;
	ld.global.u32 	%r159, [%rd83];
	mad.lo.s32 	%r175, %r159, %r157, %r175;
	add.s32 	%r164, %r164, 1;
	add.s32 	%r172, %r172, 1;
	setp.ne.s32 	%p10, %r172, 0;
	@%p10 bra 	$L__BB0_13;
$L__BB0_14:
	cvta.to.global.u64 	%rd84, %rd7;
	add.s64 	%rd86, %rd84, %rd12;
	st.global.u32 	[%rd86], %r175;
$L__BB0_15:
	ret;

}


// ===== COMPILED SASS (sm_100) =====

	.target	sm_100

	.elftype	@"ET_EXEC"


//--------------------- .note.nv.tkinfo           --------------------------
	.section	.note.nv.tkinfo,"",@"SHT_NOTE"
	.sectionflags	@"SHF_NOTE_NV_TKINFO"
	.tkinfo
        /*0018*/ 	.word	0x00000002
        /*0030*/ 	.string	""
        /*0030*/ 	.string	"ptxas"
        /*0030*/ 	.string	"Cuda compilation tools, release 13.0, V13.0.88"
        /*0030*/ 	.string	"Build cuda_13.0.r13.0/compiler.36424714_0"
        /*0030*/ 	.string	"-arch sm_100 -m 64 "



//--------------------- .note.nv.cuinfo           --------------------------
	.section	.note.nv.cuinfo,"",@"SHT_NOTE"
	.sectionflags	@"SHF_NOTE_NV_CUINFO"
        /*0018*/ 	.short	0x0002
        /*001a*/ 	.short	0x0064
        /*001c*/ 	.short	0x0082
	.zero		2


//--------------------- .nv.info                  --------------------------
	.section	.nv.info,"",@"SHT_CUDA_INFO"
	.align	4


	//----- nvinfo : EIATTR_REGCOUNT
	.align		4
        /*0000*/ 	.byte	0x04, 0x2f
        /*0002*/ 	.short	(.L_1 - .L_0)
	.align		4
.L_0:
        /*0004*/ 	.word	index@(_Z4spvmPiS_S_S_S_i)
        /*0008*/ 	.word	0x00000020


	//----- nvinfo : EIATTR_FRAME_SIZE
	.align		4
.L_1:
        /*000c*/ 	.byte	0x04, 0x11
        /*000e*/ 	.short	(.L_3 - .L_2)
	.align		4
.L_2:
        /*0010*/ 	.word	index@(_Z4spvmPiS_S_S_S_i)
        /*0014*/ 	.word	0x00000000


	//----- nvinfo : EIATTR_MIN_STACK_SIZE
	.align		4
.L_3:
        /*0018*/ 	.byte	0x04, 0x12
        /*001a*/ 	.short	(.L_5 - .L_4)
	.align		4
.L_4:
        /*001c*/ 	.word	index@(_Z4spvmPiS_S_S_S_i)
        /*0020*/ 	.word	0x00000000
.L_5:


//--------------------- .nv.compat                --------------------------
	.section	.nv.compat,"",@"SHT_CUDA_COMPAT_INFO"
	.align	4
        /*0000*/ 	.byte	0x02, 0x09, 0x00, 0x00, 0x02, 0x02, 0x01, 0x00, 0x02, 0x05, 0x05, 0x00, 0x03, 0x07, 0x01, 0x01
        /*0010*/ 	.byte	0x02, 0x03, 0x00, 0x00, 0x02, 0x06, 0x01, 0x00, 0x04, 0x0b, 0x08, 0x00, 0x09, 0x00, 0x00, 0x00
        /*0020*/ 	.byte	0x00, 0x00, 0x00, 0x00


//--------------------- .nv.info._Z4spvmPiS_S_S_S_i --------------------------
	.section	.nv.info._Z4spvmPiS_S_S_S_i,"",@"SHT_CUDA_INFO"
	.sectionflags	@""
	.align	4


	//----- nvinfo : EIATTR_CUDA_API_VERSION
	.align		4
        /*0000*/ 	.byte	0x04, 0x37
        /*0002*/ 	.short	(.L_7 - .L_6)
.L_6:
        /*0004*/ 	.word	0x00000082


	//----- nvinfo : EIATTR_KPARAM_INFO
	.align		4
.L_7:
        /*0008*/ 	.byte	0x04, 0x17
        /*000a*/ 	.short	(.L_9 - .L_8)
.L_8:
        /*000c*/ 	.word	0x00000000
        /*0010*/ 	.short	0x0005
        /*0012*/ 	.short	0x0028
        /*0014*/ 	.byte	0x00, 0xf0, 0x11, 0x00


	//----- nvinfo : EIATTR_KPARAM_INFO
	.align		4
.L_9:
        /*0018*/ 	.byte	0x04, 0x17
        /*001a*/ 	.short	(.L_11 - .L_10)
.L_10:
        /*001c*/ 	.word	0x00000000
        /*0020*/ 	.short	0x0004
        /*0022*/ 	.short	0x0020
        /*0024*/ 	.byte	0x00, 0xf5, 0x21, 0x00


	//----- nvinfo : EIATTR_KPARAM_INFO
	.align		4
.L_11:
        /*0028*/ 	.byte	0x04, 0x17
        /*002a*/ 	.short	(.L_13 - .L_12)
.L_12:
        /*002c*/ 	.word	0x00000000
        /*0030*/ 	.short	0x0003
        /*0032*/ 	.short	0x0018
        /*0034*/ 	.byte	0x00, 0xf5, 0x21, 0x00


	//----- nvinfo : EIATTR_KPARAM_INFO
	.align		4
.L_13:
        /*0038*/ 	.byte	0x04, 0x17
        /*003a*/ 	.short	(.L_15 - .L_14)
.L_14:
        /*003c*/ 	.word	0x00000000
        /*0040*/ 	.short	0x0002
        /*0042*/ 	.short	0x0010
        /*0044*/ 	.byte	0x00, 0xf5, 0x21, 0x00


	//----- nvinfo : EIATTR_KPARAM_INFO
	.align		4
.L_15:
        /*0048*/ 	.byte	0x04, 0x17
        /*004a*/ 	.short	(.L_17 - .L_16)
.L_16:
        /*004c*/ 	.word	0x00000000
        /*0050*/ 	.short	0x0001
        /*0052*/ 	.short	0x0008
        /*0054*/ 	.byte	0x00, 0xf5, 0x21, 0x00


	//----- nvinfo : EIATTR_KPARAM_INFO
	.align		4
.L_17:
        /*0058*/ 	.byte	0x04, 0x17
        /*005a*/ 	.short	(.L_19 - .L_18)
.L_18:
        /*005c*/ 	.word	0x00000000
        /*0060*/ 	.short	0x0000
        /*0062*/ 	.short	0x0000
        /*0064*/ 	.byte	0x00, 0xf5, 0x21, 0x00


	//----- nvinfo : EIATTR_SPARSE_MMA_MASK
	.align		4
.L_19:
        /*0068*/ 	.byte	0x03, 0x50
        /*006a*/ 	.short	0x0000


	//----- nvinfo : EIATTR_MAXREG_COUNT
	.align		4
        /*006c*/ 	.byte	0x03, 0x1b
        /*006e*/ 	.short	0x00ff


	//----- nvinfo : EIATTR_MERCURY_ISA_VERSION
	.align		4
        /*0070*/ 	.byte	0x03, 0x5f
        /*0072*/ 	.short	0x0101


	//----- nvinfo : EIATTR_VRC_CTA_INIT_COUNT
	.align		4
        /*0074*/ 	.byte	0x02, 0x4a
	.zero		1
	.zero		1


	//----- nvinfo : EIATTR_EXIT_INSTR_OFFSETS
	.align		4
        /*0078*/ 	.byte	0x04, 0x1c
        /*007a*/ 	.short	(.L_21 - .L_20)


	//   ....[0]....
.L_20:
        /*007c*/ 	.word	0x00000070


	//   ....[1]....
        /*0080*/ 	.word	0x00000e50


	//----- nvinfo : EIATTR_CRS_STACK_SIZE
	.align		4
.L_21:
        /*0084*/ 	.byte	0x04, 0x1e
        /*0086*/ 	.short	(.L_23 - .L_22)
.L_22:
        /*0088*/ 	.word	0x00000000


	//----- nvinfo : EIATTR_CBANK_PARAM_SIZE
	.align		4
.L_23:
        /*008c*/ 	.byte	0x03, 0x19
        /*008e*/ 	.short	0x002c


	//----- nvinfo : EIATTR_PARAM_CBANK
	.align		4
        /*0090*/ 	.byte	0x04, 0x0a
        /*0092*/ 	.short	(.L_25 - .L_24)
	.align		4
.L_24:
        /*0094*/ 	.word	index@(.nv.constant0._Z4spvmPiS_S_S_S_i)
        /*0098*/ 	.short	0x0380
        /*009a*/ 	.short	0x002c


	//----- nvinfo : EIATTR_SW_WAR
	.align		4
.L_25:
        /*009c*/ 	.byte	0x04, 0x36
        /*009e*/ 	.short	(.L_27 - .L_26)
.L_26:
        /*00a0*/ 	.word	0x00000008
.L_27:


//--------------------- .nv.callgraph             --------------------------
	.section	.nv.callgraph,"",@"SHT_CUDA_CALLGRAPH"
	.align	4
	.sectionentsize	8
	.align		4
        /*0000*/ 	.word	0x00000000
	.align		4
        /*0004*/ 	.word	0xffffffff
	.align		4
        /*0008*/ 	.word	0x00000000
	.align		4
        /*000c*/ 	.word	0xfffffffe
	.align		4
        /*0010*/ 	.word	0x00000000
	.align		4
        /*0014*/ 	.word	0xfffffffd
	.align		4
        /*0018*/ 	.word	0x00000000
	.align		4
        /*001c*/ 	.word	0xfffffffc


//--------------------- .text._Z4spvmPiS_S_S_S_i  --------------------------
	.section	.text._Z4spvmPiS_S_S_S_i,"ax",@progbits
	.align	128
        .global         _Z4spvmPiS_S_S_S_i
        .type           _Z4spvmPiS_S_S_S_i,@function
        .size           _Z4spvmPiS_S_S_S_i,(.L_x_11 - _Z4spvmPiS_S_S_S_i)
        .other          _Z4spvmPiS_S_S_S_i,@"STO_CUDA_ENTRY STV_DEFAULT"
_Z4spvmPiS_S_S_S_i:
.text._Z4spvmPiS_S_S_S_i:
[----:B------:R-:W-:Y:S01]  /*0000*/  LDC R1, c[0x0][0x37c] ;  /* 0x0000df00ff017b82 */ /* 0x000fe20000000800 */
[----:B------:R-:W0:Y:S07]  /*0010*/  S2R R3, SR_TID.X ;  /* 0x0000000000037919 */ /* 0x000e2e0000002100 */
[----:B------:R-:W0:Y:S01]  /*0020*/  S2UR UR4, SR_CTAID.X ;  /* 0x00000000000479c3 */ /* 0x000e220000002500 */
[----:B------:R-:W1:Y:S07]  /*0030*/  LDCU UR5, c[0x0][0x3a8] ;  /* 0x00007500ff0577ac */ /* 0x000e6e0008000800 */
[----:B------:R-:W0:Y:S02]  /*0040*/  LDC R0, c[0x0][0x360] ;  /* 0x0000d800ff007b82 */ /* 0x000e240000000800 */
[----:B0-----:R-:W-:-:S05]  /*0050*/  IMAD R0, R0, UR4, R3 ;  /* 0x0000000400007c24 */ /* 0x001fca000f8e0203 */
[----:B-1----:R-:W-:-:S13]  /*0060*/  ISETP.GE.AND P0, PT, R0, UR5, PT ;  /* 0x0000000500007c0c */ /* 0x002fda000bf06270 */
[----:B------:R-:W-:Y:S05]  /*0070*/  @P0 EXIT ;  /* 0x000000000000094d */ /* 0x000fea0003800000 */
[----:B------:R-:W0:Y:S01]  /*0080*/  LDC.64 R2, c[0x0][0x390] ;  /* 0x0000e400ff027b82 */ /* 0x000e220000000a00 */
[----:B------:R-:W1:Y:S01]  /*0090*/  LDCU.64 UR4, c[0x0][0x358] ;  /* 0x00006b00ff0477ac */ /* 0x000e620008000a00 */
[----:B0-----:R-:W-:-:S05]  /*00a0*/  IMAD.WIDE R2, R0, 0x4, R2 ;  /* 0x0000000400027825 */ /* 0x001fca00078e0202 */
[----:B-1----:R-:W2:Y:S04]  /*00b0*/  LDG.E R4, desc[UR4][R2.64] ;  /* 0x0000000402047981 */ /* 0x002ea8000c1e1900 */
[----:B------:R-:W2:Y:S01]  /*00c0*/  LDG.E R6, desc[UR4][R2.64+0x4] ;  /* 0x0000040402067981 */ /* 0x000ea2000c1e1900 */
[----:B------:R-:W-:Y:S01]  /*00d0*/  BSSY.RECONVERGENT B0, `(.L_x_0) ;  /* 0x00000d4000007945 */ /* 0x000fe20003800200 */
[----:B------:R-:W-:Y:S01]  /*00e0*/  HFMA2 R22, -RZ, RZ, 0, 0 ;  /* 0x00000000ff167431 */ /* 0x000fe200000001ff */
[----:B--2---:R-:W-:-:S13]  /*00f0*/  ISETP.GE.AND P0, PT, R4, R6, PT ;  /* 0x000000060400720c */ /* 0x004fda0003f06270 */
[----:B------:R-:W-:Y:S05]  /*0100*/  @P0 BRA `(.L_x_1) ;  /* 0x0000000c00400947 */ /* 0x000fea0003800000 */
[----:B------:R-:W-:Y:S01]  /*0110*/  MOV R3, R4 ;  /* 0x0000000400037202 */ /* 0x000fe20000000f00 */
[----:B------:R-:W-:Y:S01]  /*0120*/  BSSY.RECONVERGENT B1, `(.L_x_2) ;  /* 0x0000068000017945 */ /* 0x000fe20003800200 */
[----:B------:R-:W-:Y:S02]  /*0130*/  MOV R22, RZ ;  /* 0x000000ff00167202 */ /* 0x000fe40000000f00 */
[CC--:B------:R-:W-:Y:S02]  /*0140*/  IADD3 R4, PT, PT, R6.reuse, -R3.reuse, RZ ;  /* 0x8000000306047210 */ /* 0x0c0fe40007ffe0ff */
[----:B------:R-:W-:Y:S02]  /*0150*/  IADD3 R6, PT, PT, -R6, R3, RZ ;  /* 0x0000000306067210 */ /* 0x000fe40007ffe1ff */
[----:B------:R-:W-:Y:S02]  /*0160*/  LOP3.LUT R5, R4, 0xf, RZ, 0xc0, !PT ;  /* 0x0000000f04057812 */ /* 0x000fe400078ec0ff */
[----:B------:R-:W-:-:S02]  /*0170*/  ISETP.GT.U32.AND P1, PT, R6, -0x10, PT ;  /* 0xfffffff00600780c */ /* 0x000fc40003f24070 */
[----:B------:R-:W-:-:S11]  /*0180*/  ISETP.NE.AND P0, PT, R5, RZ, PT ;  /* 0x000000ff0500720c */ /* 0x000fd60003f05270 */
[----:B------:R-:W-:Y:S05]  /*0190*/  @P1 BRA `(.L_x_3) ;  /* 0x0000000400801947 */ /* 0x000fea0003800000 */
[----:B------:R-:W0:Y:S01]  /*01a0*/  LDC.64 R12, c[0x0][0x380] ;  /* 0x0000e000ff0c7b82 */ /* 0x000e220000000a00 */
[----:B------:R-:W-:Y:S02]  /*01b0*/  LOP3.LUT R2, R4, 0xfffffff0, RZ, 0xc0, !PT ;  /* 0xfffffff004027812 */ /* 0x000fe400078ec0ff */
[----:B------:R-:W-:Y:S02]  /*01c0*/  MOV R22, RZ ;  /* 0x000000ff00167202 */ /* 0x000fe40000000f00 */
[----:B------:R-:W-:-:S03]  /*01d0*/  IADD3 R2, PT, PT, -R2, RZ, RZ ;  /* 0x000000ff02027210 */ /* 0x000fc60007ffe1ff */
[----:B------:R-:W1:Y:S01]  /*01e0*/  LDC.64 R14, c[0x0][0x388] ;  /* 0x0000e200ff0e7b82 */ /* 0x000e620000000a00 */
[----:B0-----:R-:W-:-:S04]  /*01f0*/  IADD3 R12, P1, PT, R12, 0x20, RZ ;  /* 0x000000200c0c7810 */ /* 0x001fc80007f3e0ff */
[----:B------:R-:W-:Y:S02]  /*0200*/  IADD3.X R13, PT, PT, RZ, R13, RZ, P1, !PT ;  /* 0x0000000dff0d7210 */ /* 0x000fe40000ffe4ff */
[----:B-1----:R-:W-:-:S04]  /*0210*/  IADD3 R14, P2, PT, R14, 0x20, RZ ;  /* 0x000000200e0e7810 */ /* 0x002fc80007f5e0ff */
[----:B------:R-:W-:-:S09]  /*0220*/  IADD3.X R15, PT, PT, RZ, R15, RZ, P2, !PT ;  /* 0x0000000fff0f7210 */ /* 0x000fd200017fe4ff */
.L_x_4:
[C---:B------:R-:W-:Y:S01]  /*0230*/  IMAD.WIDE R20, R3.reuse, 0x4, R14 ;  /* 0x0000000403147825 */ /* 0x040fe200078e020e */
[----:B------:R-:W0:Y:S04]  /*0240*/  LDC.64 R16, c[0x0][0x398] ;  /* 0x0000e600ff107b82 */ /* 0x000e280000000a00 */
[----:B------:R-:W0:Y:S04]  /*0250*/  LDG.E R19, desc[UR4][R20.64+-0x20] ;  /* 0xffffe00414137981 */ /* 0x000e28000c1e1900 */
[----:B------:R-:W2:Y:S04]  /*0260*/  LDG.E R29, desc[UR4][R20.64+-0x1c] ;  /* 0xffffe404141d7981 */ /* 0x000ea8000c1e1900 */
[----:B------:R-:W3:Y:S01]  /*0270*/  LDG.E R9, desc[UR4][R20.64+-0x18] ;  /* 0xffffe80414097981 */ /* 0x000ee2000c1e1900 */
[----:B------:R-:W-:-:S03]  /*0280*/  IMAD.WIDE R26, R3, 0x4, R12 ;  /* 0x00000004031a7825 */ /* 0x000fc600078e020c */
[----:B------:R-:W4:Y:S04]  /*0290*/  LDG.E R7, desc[UR4][R20.64+-0x14] ;  /* 0xffffec0414077981 */ /* 0x000f28000c1e1900 */
[----:B------:R-:W5:Y:S04]  /*02a0*/  LDG.E R25, desc[UR4][R26.64+-0x1c] ;  /* 0xffffe4041a197981 */ /* 0x000f68000c1e1900 */
[----:B------:R-:W5:Y:S04]  /*02b0*/  LDG.E R24, desc[UR4][R20.64+-0x10] ;  /* 0xfffff00414187981 */ /* 0x000f68000c1e1900 */
[----:B------:R-:W5:Y:S04]  /*02c0*/  LDG.E R23, desc[UR4][R20.64+-0xc] ;  /* 0xfffff40414177981 */ /* 0x000f68000c1e1900 */
[----:B------:R-:W5:Y:S01]  /*02d0*/  LDG.E R11, desc[UR4][R26.64+-0x18] ;  /* 0xffffe8041a0b7981 */ /* 0x000f62000c1e1900 */
[----:B0-----:R-:W-:-:S06]  /*02e0*/  IMAD.WIDE R18, R19, 0x4, R16 ;  /* 0x0000000413127825 */ /* 0x001fcc00078e0210 */
[----:B------:R-:W5:Y:S04]  /*02f0*/  LDG.E R18, desc[UR4][R18.64] ;  /* 0x0000000412127981 */ /* 0x000f68000c1e1900 */
[----:B------:R-:W5:Y:S01]  /*0300*/  LDG.E R19, desc[UR4][R26.64+-0x20] ;  /* 0xffffe0041a137981 */ /* 0x000f62000c1e1900 */
[----:B--2---:R-:W-:-:S05]  /*0310*/  IMAD.WIDE R28, R29, 0x4, R16 ;  /* 0x000000041d1c7825 */ /* 0x004fca00078e0210 */
[----:B------:R-:W2:Y:S01]  /*0320*/  LDG.E R10, desc[UR4][R28.64] ;  /* 0x000000041c0a7981 */ /* 0x000ea2000c1e1900 */
[----:B---3--:R-:W-:-:S06]  /*0330*/  IMAD.WIDE R8, R9, 0x4, R16 ;  /* 0x0000000409087825 */ /* 0x008fcc00078e0210 */
[----:B------:R-:W3:Y:S01]  /*0340*/  LDG.E R8, desc[UR4][R8.64] ;  /* 0x0000000408087981 */ /* 0x000ee2000c1e1900 */
[----:B----4-:R-:W-:-:S03]  /*0350*/  IMAD.WIDE R6, R7, 0x4, R16 ;  /* 0x0000000407067825 */ /* 0x010fc600078e0210 */
[----:B------:R-:W4:Y:S04]  /*0360*/  LDG.E R29, desc[UR4][R20.64+-0x8] ;  /* 0xfffff804141d7981 */ /* 0x000f28000c1e1900 */
[----:B------:R-:W4:Y:S04]  /*0370*/  LDG.E R6, desc[UR4][R6.64] ;  /* 0x0000000406067981 */ /* 0x000f28000c1e1900 */
[----:B------:R-:W4:Y:S04]  /*0380*/  LDG.E R9, desc[UR4][R20.64+-0x4] ;  /* 0xfffffc0414097981 */ /* 0x000f28000c1e1900 */
[----:B------:R-:W4:Y:S01]  /*0390*/  LDG.E R7, desc[UR4][R20.64] ;  /* 0x0000000414077981 */ /* 0x000f22000c1e1900 */
[----:B-----5:R-:W-:-:S03]  /*03a0*/  IMAD R18, R19, R18, R22 ;  /* 0x0000001213127224 */ /* 0x020fc600078e0216 */
[----:B------:R-:W5:Y:S01]  /*03b0*/  LDG.E R19, desc[UR4][R26.64+-0x14] ;  /* 0xffffec041a137981 */ /* 0x000f62000c1e1900 */
[----:B--2---:R-:W-:Y:S02]  /*03c0*/  IMAD R10, R25, R10, R18 ;  /* 0x0000000a190a7224 */ /* 0x004fe400078e0212 */
[--C-:B------:R-:W-:Y:S01]  /*03d0*/  IMAD.WIDE R24, R24, 0x4, R16.reuse ;  /* 0x0000000418187825 */ /* 0x100fe200078e0210 */
[----:B------:R-:W2:Y:S05]  /*03e0*/  LDG.E R18, desc[UR4][R26.64+-0x10] ;  /* 0xfffff0041a127981 */ /* 0x000eaa000c1e1900 */
[----:B------:R-:W2:Y:S01]  /*03f0*/  LDG.E R25, desc[UR4][R24.64] ;  /* 0x0000000418197981 */ /* 0x000ea2000c1e1900 */
[----:B------:R-:W-:-:S04]  /*0400*/  IMAD.WIDE R22, R23, 0x4, R16 ;  /* 0x0000000417167825 */ /* 0x000fc800078e0210 */
[----:B---3--:R-:W-:Y:S02]  /*0410*/  IMAD R8, R11, R8, R10 ;  /* 0x000000080b087224 */ /* 0x008fe400078e020a */
[----:B------:R-:W3:Y:S04]  /*0420*/  LDG.E R11, desc[UR4][R20.64+0x4] ;  /* 0x00000404140b7981 */ /* 0x000ee8000c1e1900 */
[----:B------:R-:W3:Y:S01]  /*0430*/  LDG.E R23, desc[UR4][R22.64] ;  /* 0x0000000416177981 */ /* 0x000ee2000c1e1900 */
[----:B----4-:R-:W-:-:S03]  /*0440*/  IMAD.WIDE R28, R29, 0x4, R16 ;  /* 0x000000041d1c7825 */ /* 0x010fc600078e0210 */
[----:B------:R-:W4:Y:S04]  /*0450*/  LDG.E R24, desc[UR4][R26.64+0x4] ;  /* 0x000004041a187981 */ /* 0x000f28000c1e1900 */
[----:B------:R-:W4:Y:S01]  /*0460*/  LDG.E R22, desc[UR4][R26.64+-0xc] ;  /* 0xfffff4041a167981 */ /* 0x000f22000c1e1900 */
[----:B-----5:R-:W-:-:S03]  /*0470*/  IMAD R6, R19, R6, R8 ;  /* 0x0000000613067224 */ /* 0x020fc600078e0208 */
[----:B------:R-:W5:Y:S01]  /*0480*/  LDG.E R19, desc[UR4][R28.64] ;  /* 0x000000041c137981 */ /* 0x000f62000c1e1900 */
[----:B------:R-:W-:-:S06]  /*0490*/  IMAD.WIDE R8, R9, 0x4, R16 ;  /* 0x0000000409087825 */ /* 0x000fcc00078e0210 */
[----:B------:R-:W5:Y:S04]  /*04a0*/  LDG.E R8, desc[UR4][R8.64] ;  /* 0x0000000408087981 */ /* 0x000f68000c1e1900 */
[----:B------:R-:W5:Y:S01]  /*04b0*/  LDG.E R28, desc[UR4][R26.64+-0x8] ;  /* 0xfffff8041a1c7981 */ /* 0x000f62000c1e1900 */
[----:B--2---:R-:W-:-:S03]  /*04c0*/  IMAD R18, R18, R25, R6 ;  /* 0x0000001912127224 */ /* 0x004fc600078e0206 */
[----:B------:R-:W2:Y:S04]  /*04d0*/  LDG.E R29, desc[UR4][R20.64+0x1c] ;  /* 0x00001c04141d7981 */ /* 0x000ea8000c1e1900 */
[----:B------:R-:W2:Y:S01]  /*04e0*/  LDG.E R9, desc[UR4][R26.64+-0x4] ;  /* 0xfffffc041a097981 */ /* 0x000ea2000c1e1900 */
[----:B------:R-:W-:-:S03]  /*04f0*/  IMAD.WIDE R6, R7, 0x4, R16 ;  /* 0x0000000407067825 */ /* 0x000fc600078e0210 */
[----:B------:R-:W2:Y:S01]  /*0500*/  LDG.E R25, desc[UR4][R20.64+0x14] ;  /* 0x0000140414197981 */ /* 0x000ea2000c1e1900 */
[----:B---3--:R-:W-:-:S03]  /*0510*/  IMAD.WIDE R10, R11, 0x4, R16 ;  /* 0x000000040b0a7825 */ /* 0x008fc600078e0210 */
[----:B------:R-:W3:Y:S01]  /*0520*/  LDG.E R6, desc[UR4][R6.64] ;  /* 0x0000000406067981 */ /* 0x000ee2000c1e1900 */
[----:B----4-:R-:W-:-:S03]  /*0530*/  IMAD R23, R22, R23, R18 ;  /* 0x0000001716177224 */ /* 0x010fc600078e0212 */
[----:B------:R-:W4:Y:S04]  /*0540*/  LDG.E R10, desc[UR4][R10.64] ;  /* 0x000000040a0a7981 */ /* 0x000f28000c1e1900 */
[----:B------:R-:W3:Y:S04]  /*0550*/  LDG.E R22, desc[UR4][R20.64+0x8] ;  /* 0x0000080414167981 */ /* 0x000ee8000c1e1900 */
[----:B------:R-:W4:Y:S04]  /*0560*/  LDG.E R7, desc[UR4][R26.64] ;  /* 0x000000041a077981 */ /* 0x000f28000c1e1900 */
[----:B------:R-:W4:Y:S04]  /*0570*/  LDG.E R18, desc[UR4][R20.64+0xc] ;  /* 0x00000c0414127981 */ /* 0x000f28000c1e1900 */
[----:B------:R-:W4:Y:S01]  /*0580*/  LDG.E R11, desc[UR4][R26.64+0x18] ;  /* 0x000018041a0b7981 */ /* 0x000f22000c1e1900 */
[----:B-----5:R-:W-:-:S03]  /*0590*/  IMAD R19, R28, R19, R23 ;  /* 0x000000131c137224 */ /* 0x020fc600078e0217 */
[----:B------:R-:W5:Y:S01]  /*05a0*/  LDG.E R23, desc[UR4][R20.64+0x10] ;  /* 0x0000100414177981 */ /* 0x000f62000c1e1900 */
[----:B--2---:R-:W-:-:S03]  /*05b0*/  IMAD R8, R9, R8, R19 ;  /* 0x0000000809087224 */ /* 0x004fc600078e0213 */
[----:B------:R3:W2:Y:S04]  /*05c0*/  LDG.E R19, desc[UR4][R20.64+0x18] ;  /* 0x0000180414137981 */ /* 0x0006a8000c1e1900 */
[----:B------:R-:W2:Y:S01]  /*05d0*/  LDG.E R9, desc[UR4][R26.64+0x10] ;  /* 0x000010041a097981 */ /* 0x000ea2000c1e1900 */
[----:B---3--:R-:W-:-:S04]  /*05e0*/  IMAD.WIDE R20, R22, 0x4, R16 ;  /* 0x0000000416147825 */ /* 0x008fc800078e0210 */
[----:B----4-:R-:W-:Y:S02]  /*05f0*/  IMAD R7, R7, R6, R8 ;  /* 0x0000000607077224 */ /* 0x010fe400078e0208 */
[----:B------:R-:W3:Y:S02]  /*0600*/  LDG.E R8, desc[UR4][R26.64+0xc] ;  /* 0x00000c041a087981 */ /* 0x000ee4000c1e1900 */
[----:B------:R-:W-:Y:S02]  /*0610*/  IMAD R6, R24, R10, R7 ;  /* 0x0000000a18067224 */ /* 0x000fe400078e0207 */
[----:B------:R-:W4:Y:S04]  /*0620*/  LDG.E R7, desc[UR4][R26.64+0x8] ;  /* 0x000008041a077981 */ /* 0x000f28000c1e1900 */
[----:B------:R-:W3:Y:S04]  /*0630*/  LDG.E R10, desc[UR4][R26.64+0x14] ;  /* 0x000014041a0a7981 */ /* 0x000ee8000c1e1900 */
[----:B------:R-:W3:Y:S01]  /*0640*/  LDG.E R26, desc[UR4][R26.64+0x1c] ;  /* 0x00001c041a1a7981 */ /* 0x000ee2000c1e1900 */
[----:B------:R-:W-:-:S06]  /*0650*/  IMAD.WIDE R24, R25, 0x4, R16 ;  /* 0x0000000419187825 */ /* 0x000fcc00078e0210 */
[----:B------:R-:W3:Y:S04]  /*0660*/  LDG.E R25, desc[UR4][R24.64] ;  /* 0x0000000418197981 */ /* 0x000ee8000c1e1900 */
[----:B------:R0:W4:Y:S02]  /*0670*/  LDG.E R27, desc[UR4][R20.64] ;  /* 0x00000004141b7981 */ /* 0x000124000c1e1900 */
[----:B0-----:R-:W-:-:S06]  /*0680*/  IMAD.WIDE R20, R18, 0x4, R16 ;  /* 0x0000000412147825 */ /* 0x001fcc00078e0210 */
[----:B------:R-:W3:Y:S01]  /*0690*/  LDG.E R21, desc[UR4][R20.64] ;  /* 0x0000000414157981 */ /* 0x000ee2000c1e1900 */
[----:B-----5:R-:W-:-:S06]  /*06a0*/  IMAD.WIDE R22, R23, 0x4, R16 ;  /* 0x0000000417167825 */ /* 0x020fcc00078e0210 */
[----:B------:R-:W5:Y:S01]  /*06b0*/  LDG.E R22, desc[UR4][R22.64] ;  /* 0x0000000416167981 */ /* 0x000f62000c1e1900 */
[----:B--2---:R-:W-:-:S04]  /*06c0*/  IMAD.WIDE R18, R19, 0x4, R16 ;  /* 0x0000000413127825 */ /* 0x004fc800078e0210 */
[----:B------:R-:W-:Y:S02]  /*06d0*/  IMAD.WIDE R16, R29, 0x4, R16 ;  /* 0x000000041d107825 */ /* 0x000fe400078e0210 */
[----:B------:R-:W2:Y:S04]  /*06e0*/  LDG.E R18, desc[UR4][R18.64] ;  /* 0x0000000412127981 */ /* 0x000ea8000c1e1900 */
[----:B------:R-:W2:Y:S01]  /*06f0*/  LDG.E R16, desc[UR4][R16.64] ;  /* 0x0000000410107981 */ /* 0x000ea2000c1e1900 */
[----:B------:R-:W-:-:S04]  /*0700*/  IADD3 R2, PT, PT, R2, 0x10, RZ ;  /* 0x0000001002027810 */ /* 0x000fc80007ffe0ff */
[----:B------:R-:W-:Y:S02]  /*0710*/  ISETP.NE.AND P1, PT, R2, RZ, PT ;  /* 0x000000ff0200720c */ /* 0x000fe40003f25270 */
[----:B------:R-:W-:Y:S01]  /*0720*/  IADD3 R3, PT, PT, R3, 0x10, RZ ;  /* 0x0000001003037810 */ /* 0x000fe20007ffe0ff */
[----:B----4-:R-:W-:-:S04]  /*0730*/  IMAD R6, R7, R27, R6 ;  /* 0x0000001b07067224 */ /* 0x010fc800078e0206 */
[----:B---3--:R-:W-:-:S04]  /*0740*/  IMAD R6, R8, R21, R6 ;  /* 0x0000001508067224 */ /* 0x008fc800078e0206 */
[----:B-----5:R-:W-:-:S04]  /*0750*/  IMAD R6, R9, R22, R6 ;  /* 0x0000001609067224 */ /* 0x020fc800078e0206 */
[----:B------:R-:W-:-:S04]  /*0760*/  IMAD R6, R10, R25, R6 ;  /* 0x000000190a067224 */ /* 0x000fc800078e0206 */
[----:B--2---:R-:W-:-:S04]  /*0770*/  IMAD R11, R11, R18, R6 ;  /* 0x000000120b0b7224 */ /* 0x004fc800078e0206 */
[----:B------:R-:W-:Y:S01]  /*0780*/  IMAD R22, R26, R16, R11 ;  /* 0x000000101a167224 */ /* 0x000fe200078e020b */
[----:B------:R-:W-:Y:S06]  /*0790*/  @P1 BRA `(.L_x_4) ;  /* 0xfffffff800a41947 */ /* 0x000fec000383ffff */
.L_x_3:
[----:B------:R-:W-:Y:S05]  /*07a0*/  BSYNC.RECONVERGENT B1 ;  /* 0x0000000000017941 */ /* 0x000fea0003800200 */
.L_x_2:
[----:B------:R-:W-:Y:S05]  /*07b0*/  @!P0 BRA `(.L_x_1) ;  /* 0x0000000400948947 */ /* 0x000fea0003800000 */
[----:B------:R-:W-:Y:S01]  /*07c0*/  ISETP.GE.U32.AND P0, PT, R5, 0x8, PT ;  /* 0x000000080500780c */ /* 0x000fe20003f06070 */
[----:B------:R-:W-:Y:S01]  /*07d0*/  BSSY.RECONVERGENT B1, `(.L_x_5) ;  /* 0x0000032000017945 */ /* 0x000fe20003800200 */
[----:B------:R-:W-:-:S04]  /*07e0*/  LOP3.LUT R25, R4, 0x7, RZ, 0xc0, !PT ;  /* 0x0000000704197812 */ /* 0x000fc800078ec0ff */
[----:B------:R-:W-:-:S07]  /*07f0*/  ISETP.NE.AND P1, PT, R25, RZ, PT ;  /* 0x000000ff1900720c */ /* 0x000fce0003f25270 */
[----:B------:R-:W-:Y:S06]  /*0800*/  @!P0 BRA `(.L_x_6) ;  /* 0x0000000000b88947 */ /* 0x000fec0003800000 */
[----:B------:R-:W0:Y:S08]  /*0810*/  LDC.64 R18, c[0x0][0x388] ;  /* 0x0000e200ff127b82 */ /* 0x000e300000000a00 */
[----:B------:R-:W1:Y:S08]  /*0820*/  LDC.64 R8, c[0x0][0x398] ;  /* 0x0000e600ff087b82 */ /* 0x000e700000000a00 */
[----:B------:R-:W2:Y:S01]  /*0830*/  LDC.64 R6, c[0x0][0x380] ;  /* 0x0000e000ff067b82 */ /* 0x000ea20000000a00 */
[----:B0-----:R-:W-:-:S05]  /*0840*/  IMAD.WIDE R18, R3, 0x4, R18 ;  /* 0x0000000403127825 */ /* 0x001fca00078e0212 */
[----:B------:R-:W1:Y:S04]  /*0850*/  LDG.E R29, desc[UR4][R18.64] ;  /* 0x00000004121d7981 */ /* 0x000e68000c1e1900 */
[----:B------:R-:W3:Y:S04]  /*0860*/  LDG.E R27, desc[UR4][R18.64+0x4] ;  /* 0x00000404121b7981 */ /* 0x000ee8000c1e1900 */
[----:B------:R-:W4:Y:S04]  /*0870*/  LDG.E R23, desc[UR4][R18.64+0x8] ;  /* 0x0000080412177981 */ /* 0x000f28000c1e1900 */
[----:B------:R-:W5:Y:S04]  /*0880*/  LDG.E R11, desc[UR4][R18.64+0xc] ;  /* 0x00000c04120b7981 */ /* 0x000f68000c1e1900 */
[----:B------:R-:W5:Y:S04]  /*0890*/  LDG.E R13, desc[UR4][R18.64+0x10] ;  /* 0x00001004120d7981 */ /* 0x000f68000c1e1900 */
[----:B------:R-:W5:Y:S04]  /*08a0*/  LDG.E R15, desc[UR4][R18.64+0x14] ;  /* 0x00001404120f7981 */ /* 0x000f68000c1e1900 */
[----:B------:R-:W5:Y:S04]  /*08b0*/  LDG.E R17, desc[UR4][R18.64+0x18] ;  /* 0x0000180412117981 */ /* 0x000f68000c1e1900 */
[----:B------:R4:W5:Y:S01]  /*08c0*/  LDG.E R21, desc[UR4][R18.64+0x1c] ;  /* 0x00001c0412157981 */ /* 0x000962000c1e1900 */
[----:B--2---:R-:W-:-:S05]  /*08d0*/  IMAD.WIDE R6, R3, 0x4, R6 ;  /* 0x0000000403067825 */ /* 0x004fca00078e0206 */
[----:B------:R-:W2:Y:S04]  /*08e0*/  LDG.E R2, desc[UR4][R6.64] ;  /* 0x0000000406027981 */ /* 0x000ea8000c1e1900 */
[----:B------:R-:W2:Y:S01]  /*08f0*/  LDG.E R24, desc[UR4][R6.64+0x8] ;  /* 0x0000080406187981 */ /* 0x000ea2000c1e1900 */
[----:B-1----:R-:W-:-:S04]  /*0900*/  IMAD.WIDE R28, R29, 0x4, R8 ;  /* 0x000000041d1c7825 */ /* 0x002fc800078e0208 */
[--C-:B---3--:R-:W-:Y:S01]  /*0910*/  IMAD.WIDE R26, R27, 0x4, R8.reuse ;  /* 0x000000041b1a7825 */ /* 0x108fe200078e0208 */
[----:B------:R-:W2:Y:S03]  /*0920*/  LDG.E R5, desc[UR4][R28.64] ;  /* 0x000000041c057981 */ /* 0x000ea6000c1e1900 */
[--C-:B----4-:R-:W-:Y:S01]  /*0930*/  IMAD.WIDE R18, R23, 0x4, R8.reuse ;  /* 0x0000000417127825 */ /* 0x110fe200078e0208 */
[----:B------:R-:W3:Y:S04]  /*0940*/  LDG.E R20, desc[UR4][R26.64] ;  /* 0x000000041a147981 */ /* 0x000ee8000c1e1900 */
[----:B------:R-:W3:Y:S01]  /*0950*/  LDG.E R23, desc[UR4][R6.64+0x4] ;  /* 0x0000040406177981 */ /* 0x000ee2000c1e1900 */
[----:B-----5:R-:W-:-:S03]  /*0960*/  IMAD.WIDE R10, R11, 0x4, R8 ;  /* 0x000000040b0a7825 */ /* 0x020fc600078e0208 */
[----:B------:R-:W4:Y:S01]  /*0970*/  LDG.E R19, desc[UR4][R18.64] ;  /* 0x0000000412137981 */ /* 0x000f22000c1e1900 */
[----:B------:R-:W-:-:S03]  /*0980*/  IMAD.WIDE R12, R13, 0x4, R8 ;  /* 0x000000040d0c7825 */ /* 0x000fc600078e0208 */
[----:B------:R-:W5:Y:S01]  /*0990*/  LDG.E R11, desc[UR4][R10.64] ;  /* 0x000000040a0b7981 */ /* 0x000f62000c1e1900 */
[----:B------:R-:W-:-:S03]  /*09a0*/  IMAD.WIDE R14, R15, 0x4, R8 ;  /* 0x000000040f0e7825 */ /* 0x000fc600078e0208 */
[----:B------:R-:W5:Y:S01]  /*09b0*/  LDG.E R28, desc[UR4][R6.64+0xc] ;  /* 0x00000c04061c7981 */ /* 0x000f62000c1e1900 */
[----:B------:R-:W-:-:S03]  /*09c0*/  IMAD.WIDE R16, R17, 0x4, R8 ;  /* 0x0000000411107825 */ /* 0x000fc600078e0208 */
[----:B------:R-:W5:Y:S04]  /*09d0*/  LDG.E R12, desc[UR4][R12.64] ;  /* 0x000000040c0c7981 */ /* 0x000f68000c1e1900 */
[----:B------:R-:W5:Y:S01]  /*09e0*/  LDG.E R29, desc[UR4][R6.64+0x10] ;  /* 0x00001004061d7981 */ /* 0x000f62000c1e1900 */
[----:B------:R-:W-:-:S03]  /*09f0*/  IMAD.WIDE R8, R21, 0x4, R8 ;  /* 0x0000000415087825 */ /* 0x000fc600078e0208 */
[----:B------:R-:W5:Y:S04]  /*0a00*/  LDG.E R15, desc[UR4][R14.64] ;  /* 0x000000040e0f7981 */ /* 0x000f68000c1e1900 */
[----:B------:R-:W5:Y:S04]  /*0a10*/  LDG.E R26, desc[UR4][R6.64+0x14] ;  /* 0x00001404061a7981 */ /* 0x000f68000c1e1900 */
[----:B------:R-:W5:Y:S04]  /*0a20*/  LDG.E R16, desc[UR4][R16.64] ;  /* 0x0000000410107981 */ /* 0x000f68000c1e1900 */
[----:B------:R-:W5:Y:S04]  /*0a30*/  LDG.E R21, desc[UR4][R6.64+0x18] ;  /* 0x0000180406157981 */ /* 0x000f68000c1e1900 */
[----:B------:R-:W5:Y:S04]  /*0a40*/  LDG.E R10, desc[UR4][R6.64+0x1c] ;  /* 0x00001c04060a7981 */ /* 0x000f68000c1e1900 */
[----:B------:R-:W5:Y:S01]  /*0a50*/  LDG.E R8, desc[UR4][R8.64] ;  /* 0x0000000408087981 */ /* 0x000f62000c1e1900 */
[----:B------:R-:W-:Y:S01]  /*0a60*/  IADD3 R3, PT, PT, R3, 0x8, RZ ;  /* 0x0000000803037810 */ /* 0x000fe20007ffe0ff */
[----:B--2---:R-:W-:-:S04]  /*0a70*/  IMAD R2, R2, R5, R22 ;  /* 0x0000000502027224 */ /* 0x004fc800078e0216 */
[----:B---3--:R-:W-:-:S04]  /*0a80*/  IMAD R2, R23, R20, R2 ;  /* 0x0000001417027224 */ /* 0x008fc800078e0202 */
[----:B----4-:R-:W-:-:S04]  /*0a90*/  IMAD R2, R24, R19, R2 ;  /* 0x0000001318027224 */ /* 0x010fc800078e0202 */
[----:B-----5:R-:W-:-:S04]  /*0aa0*/  IMAD R2, R28, R11, R2 ;  /* 0x0000000b1c027224 */ /* 0x020fc800078e0202 */
[----:B------:R-:W-:-:S04]  /*0ab0*/  IMAD R2, R29, R12, R2 ;  /* 0x0000000c1d027224 */ /* 0x000fc800078e0202 */
[----:B------:R-:W-:-:S04]  /*0ac0*/  IMAD R2, R26, R15, R2 ;  /* 0x0000000f1a027224 */ /* 0x000fc800078e0202 */
[----:B------:R-:W-:-:S04]  /*0ad0*/  IMAD R21, R21, R16, R2 ;  /* 0x0000001015157224 */ /* 0x000fc800078e0202 */
[----:B------:R-:W-:-:S07]  /*0ae0*/  IMAD R22, R10, R8, R21 ;  /* 0x000000080a167224 */ /* 0x000fce00078e0215 */
.L_x_6:
[----:B------:R-:W-:Y:S05]  /*0af0*/  BSYNC.RECONVERGENT B1 ;  /* 0x0000000000017941 */ /* 0x000fea0003800200 */
.L_x_5:
[----:B------:R-:W-:Y:S05]  /*0b00*/  @!P1 BRA `(.L_x_1) ;  /* 0x0000000000c09947 */ /* 0x000fea0003800000 */
[----:B------:R-:W-:Y:S01]  /*0b10*/  ISETP.GE.U32.AND P0, PT, R25, 0x4, PT ;  /* 0x000000041900780c */ /* 0x000fe20003f06070 */
[----:B------:R-:W-:Y:S01]  /*0b20*/  BSSY.RECONVERGENT B1, `(.L_x_7) ;  /* 0x000001e000017945 */ /* 0x000fe20003800200 */
[----:B------:R-:W-:-:S04]  /*0b30*/  LOP3.LUT R4, R4, 0x3, RZ, 0xc0, !PT ;  /* 0x0000000304047812 */ /* 0x000fc800078ec0ff */
[----:B------:R-:W-:-:S07]  /*0b40*/  ISETP.NE.AND P1, PT, R4, RZ, PT ;  /* 0x000000ff0400720c */ /* 0x000fce0003f25270 */
[----:B------:R-:W-:Y:S06]  /*0b50*/  @!P0 BRA `(.L_x_8) ;  /* 0x0000000000688947 */ /* 0x000fec0003800000 */
[----:B------:R-:W0:Y:S08]  /*0b60*/  LDC.64 R6, c[0x0][0x388] ;  /* 0x0000e200ff067b82 */ /* 0x000e300000000a00 */
[----:B------:R-:W1:Y:S01]  /*0b70*/  LDC.64 R8, c[0x0][0x380] ;  /* 0x0000e000ff087b82 */ /* 0x000e620000000a00 */
[----:B0-----:R-:W-:-:S07]  /*0b80*/  IMAD.WIDE R10, R3, 0x4, R6 ;  /* 0x00000004030a7825 */ /* 0x001fce00078e0206 */
[----:B------:R-:W0:Y:S01]  /*0b90*/  LDC.64 R6, c[0x0][0x398] ;  /* 0x0000e600ff067b82 */ /* 0x000e220000000a00 */
[----:B------:R-:W0:Y:S04]  /*0ba0*/  LDG.E R13, desc[UR4][R10.64] ;  /* 0x000000040a0d7981 */ /* 0x000e28000c1e1900 */
[----:B------:R-:W2:Y:S04]  /*0bb0*/  LDG.E R15, desc[UR4][R10.64+0x4] ;  /* 0x000004040a0f7981 */ /* 0x000ea8000c1e1900 */
[----:B------:R-:W3:Y:S04]  /*0bc0*/  LDG.E R17, desc[UR4][R10.64+0x8] ;  /* 0x000008040a117981 */ /* 0x000ee8000c1e1900 */
[----:B------:R-:W4:Y:S01]  /*0bd0*/  LDG.E R19, desc[UR4][R10.64+0xc] ;  /* 0x00000c040a137981 */ /* 0x000f22000c1e1900 */
[----:B-1----:R-:W-:-:S05]  /*0be0*/  IMAD.WIDE R8, R3, 0x4, R8 ;  /* 0x0000000403087825 */ /* 0x002fca00078e0208 */
[----:B------:R-:W5:Y:S04]  /*0bf0*/  LDG.E R5, desc[UR4][R8.64] ;  /* 0x0000000408057981 */ /* 0x000f68000c1e1900 */
[----:B------:R-:W5:Y:S04]  /*0c00*/  LDG.E R2, desc[UR4][R8.64+0x4] ;  /* 0x0000040408027981 */ /* 0x000f68000c1e1900 */
[----:B------:R-:W5:Y:S01]  /*0c10*/  LDG.E R11, desc[UR4][R8.64+0x8] ;  /* 0x00000804080b7981 */ /* 0x000f62000c1e1900 */
[----:B0-----:R-:W-:-:S04]  /*0c20*/  IMAD.WIDE R12, R13, 0x4, R6 ;  /* 0x000000040d0c7825 */ /* 0x001fc800078e0206 */
[--C-:B--2---:R-:W-:Y:S02]  /*0c30*/  IMAD.WIDE R14, R15, 0x4, R6.reuse ;  /* 0x000000040f0e7825 */ /* 0x104fe400078e0206 */
[----:B------:R-:W5:Y:S02]  /*0c40*/  LDG.E R12, desc[UR4][R12.64] ;  /* 0x000000040c0c7981 */ /* 0x000f64000c1e1900 */
[--C-:B---3--:R-:W-:Y:S02]  /*0c50*/  IMAD.WIDE R16, R17, 0x4, R6.reuse ;  /* 0x0000000411107825 */ /* 0x108fe400078e0206 */
[----:B------:R-:W2:Y:S02]  /*0c60*/  LDG.E R14, desc[UR4][R14.64] ;  /* 0x000000040e0e7981 */ /* 0x000ea4000c1e1900 */
[----:B----4-:R-:W-:Y:S02]  /*0c70*/  IMAD.WIDE R6, R19, 0x4, R6 ;  /* 0x0000000413067825 */ /* 0x010fe400078e0206 */
[----:B------:R-:W3:Y:S04]  /*0c80*/  LDG.E R16, desc[UR4][R16.64] ;  /* 0x0000000410107981 */ /* 0x000ee8000c1e1900 */
[----:B------:R-:W4:Y:S04]  /*0c90*/  LDG.E R19, desc[UR4][R8.64+0xc] ;  /* 0x00000c0408137981 */ /* 0x000f28000c1e1900 */
[----:B------:R-:W4:Y:S01]  /*0ca0*/  LDG.E R6, desc[UR4][R6.64] ;  /* 0x0000000406067981 */ /* 0x000f22000c1e1900 */
[----:B------:R-:W-:Y:S01]  /*0cb0*/  IADD3 R3, PT, PT, R3, 0x4, RZ ;  /* 0x0000000403037810 */ /* 0x000fe20007ffe0ff */
[----:B-----5:R-:W-:-:S04]  /*0cc0*/  IMAD R5, R5, R12, R22 ;  /* 0x0000000c05057224 */ /* 0x020fc800078e0216 */
[----:B--2---:R-:W-:-:S04]  /*0cd0*/  IMAD R2, R2, R14, R5 ;  /* 0x0000000e02027224 */ /* 0x004fc800078e0205 */
[----:B---3--:R-:W-:-:S04]  /*0ce0*/  IMAD R2, R11, R16, R2 ;  /* 0x000000100b027224 */ /* 0x008fc800078e0202 */
[----:B----4-:R-:W-:-:S07]  /*0cf0*/  IMAD R22, R19, R6, R2 ;  /* 0x0000000613167224 */ /* 0x010fce00078e0202 */
.L_x_8:
[----:B------:R-:W-:Y:S05]  /*0d00*/  BSYNC.RECONVERGENT B1 ;  /* 0x0000000000017941 */ /* 0x000fea0003800200 */
.L_x_7:
[----:B------:R-:W-:Y:S05]  /*0d10*/  @!P1 BRA `(.L_x_1) ;  /* 0x00000000003c9947 */ /* 0x000fea0003800000 */
[----:B------:R-:W0:Y:S01]  /*0d20*/  LDC.64 R14, c[0x0][0x398] ;  /* 0x0000e600ff0e7b82 */ /* 0x000e220000000a00 */
[----:B------:R-:W-:-:S07]  /*0d30*/  IADD3 R2, PT, PT, -R4, RZ, RZ ;  /* 0x000000ff04027210 */ /* 0x000fce0007ffe1ff */
[----:B------:R-:W1:Y:S08]  /*0d40*/  LDC.64 R12, c[0x0][0x380] ;  /* 0x0000e000ff0c7b82 */ /* 0x000e700000000a00 */
[----:B------:R-:W2:Y:S02]  /*0d50*/  LDC.64 R10, c[0x0][0x388] ;  /* 0x0000e200ff0a7b82 */ /* 0x000ea40000000a00 */
.L_x_9:
[----:B--2---:R-:W-:-:S06]  /*0d60*/  IMAD.WIDE R4, R3, 0x4, R10 ;  /* 0x0000000403047825 */ /* 0x004fcc00078e020a */
[----:B------:R-:W0:Y:S01]  /*0d70*/  LDG.E R5, desc[UR4][R4.64] ;  /* 0x0000000404057981 */ /* 0x000e22000c1e1900 */
[----:B-1----:R-:W-:-:S06]  /*0d80*/  IMAD.WIDE R6, R3, 0x4, R12 ;  /* 0x0000000403067825 */ /* 0x002fcc00078e020c */
[----:B------:R-:W2:Y:S01]  /*0d90*/  LDG.E R7, desc[UR4][R6.64] ;  /* 0x0000000406077981 */ /* 0x000ea2000c1e1900 */
[----:B------:R-:W-:Y:S01]  /*0da0*/  IADD3 R2, PT, PT, R2, 0x1, RZ ;  /* 0x0000000102027810 */ /* 0x000fe20007ffe0ff */
[----:B0-----:R-:W-:-:S06]  /*0db0*/  IMAD.WIDE R8, R5, 0x4, R14 ;  /* 0x0000000405087825 */ /* 0x001fcc00078e020e */
[----:B------:R-:W2:Y:S01]  /*0dc0*/  LDG.E R8, desc[UR4][R8.64] ;  /* 0x0000000408087981 */ /* 0x000ea2000c1e1900 */
[----:B------:R-:W-:Y:S02]  /*0dd0*/  ISETP.NE.AND P0, PT, R2, RZ, PT ;  /* 0x000000ff0200720c */ /* 0x000fe40003f05270 */
[----:B------:R-:W-:Y:S01]  /*0de0*/  IADD3 R3, PT, PT, R3, 0x1, RZ ;  /* 0x0000000103037810 */ /* 0x000fe20007ffe0ff */
[----:B--2---:R-:W-:-:S10]  /*0df0*/  IMAD R22, R7, R8, R22 ;  /* 0x0000000807167224 */ /* 0x004fd400078e0216 */
[----:B------:R-:W-:Y:S05]  /*0e00*/  @P0 BRA `(.L_x_9) ;  /* 0xfffffffc00d40947 */ /* 0x000fea000383ffff */
.L_x_1:
[----:B------:R-:W-:Y:S05]  /*0e10*/  BSYNC.RECONVERGENT B0 ;  /* 0x0000000000007941 */ /* 0x000fea0003800200 */
.L_x_0:
[----:B------:R-:W0:Y:S02]  /*0e20*/  LDC.64 R2, c[0x0][0x3a0] ;  /* 0x0000e800ff027b82 */ /* 0x000e240000000a00 */
[----:B0-----:R-:W-:-:S05]  /*0e30*/  IMAD.WIDE R2, R0, 0x4, R2 ;  /* 0x0000000400027825 */ /* 0x001fca00078e0202 */
[----:B------:R-:W-:Y:S01]  /*0e40*/  STG.E desc[UR4][R2.64], R22 ;  /* 0x0000001602007986 */ /* 0x000fe2000c101904 */
[----:B------:R-:W-:Y:S05]  /*0e50*/  EXIT ;  /* 0x000000000000794d */ /* 0x000fea0003800000 */
.L_x_10:
[----:B------:R-:W-:-:S00]  /*0e60*/  BRA `(.L_x_10) ;  /* 0xfffffffc00fc7947 */ /* 0x000fc0000383ffff */
[----:B------:R-:W-:-:S00]  /*0e70*/  NOP ;  /* 0x0000000000007918 */ /* 0x000fc00000000000 */
        /* <DEDUP_REMOVED lines=8> */
.L_x_11:


//--------------------- .nv.shared.reserved.0     --------------------------
	.section	.nv.shared.reserved.0,"aw",@nobits
	.weak		__nv_reservedSMEM_offset_0_alias
	.size		__nv_reservedSMEM_offset_0_alias, 0, 64
	.other		__nv_reservedSMEM_offset_0_alias,@"STO_CUDA_RESERVED_SHARED STV_DEFAULT"
__nv_reservedSMEM_offset_0_alias:
	.zero		0
	.zero		64


//--------------------- .nv.constant0._Z4spvmPiS_S_S_S_i --------------------------
	.section	.nv.constant0._Z4spvmPiS_S_S_S_i,"a",@progbits
	.sectionflags	@""
	.align	4
.nv.constant0._Z4spvmPiS_S_S_S_i:
	.zero		940


//--------------------- SYMBOLS --------------------------

	.type		.nv.reservedSmem.offset0,@object
	.size		.nv.reservedSmem.offset0,0x4
